//
// Generated by NVIDIA NVVM Compiler
//
// Compiler Build ID: CL-36424714
// Cuda compilation tools, release 13.0, V13.0.88
// Based on NVVM 20.0.0
//

.version 9.0
.target sm_100
.address_size 64

	// .globl	_Z9setup_rngP17curandStateXORWOWm
.global .align 4 .b8 precalc_xorwow_matrix[102400];
.global .align 4 .b8 precalc_xorwow_offset_matrix[102400];
.global .align 4 .b8 mrg32k3aM1[2304];
.global .align 4 .b8 mrg32k3aM2[2304];
.global .align 4 .b8 mrg32k3aM1SubSeq[2016];
.global .align 4 .b8 mrg32k3aM2SubSeq[2016];
.global .align 4 .b8 mrg32k3aM1Seq[2304];
.global .align 4 .b8 mrg32k3aM2Seq[2304];
.const .align 8 .b8 __cr_lgamma_table[72];

.visible .entry _Z9setup_rngP17curandStateXORWOWm(
	.param .u64 .ptr .align 1 _Z9setup_rngP17curandStateXORWOWm_param_0,
	.param .u64 _Z9setup_rngP17curandStateXORWOWm_param_1
)
{
	.reg .pred 	%p<24>;
	.reg .b32 	%r<413>;
	.reg .b64 	%rd<19>;

	ld.param.u64 	%rd8, [_Z9setup_rngP17curandStateXORWOWm_param_0];
	ld.param.u64 	%rd9, [_Z9setup_rngP17curandStateXORWOWm_param_1];
	cvta.to.global.u64 	%rd10, %rd8;
	mov.u32 	%r182, %tid.x;
	mov.u32 	%r183, %ctaid.x;
	mov.u32 	%r184, %ntid.x;
	mad.lo.s32 	%r185, %r183, %r184, %r182;
	cvt.s64.s32 	%rd18, %r185;
	mul.wide.s32 	%rd11, %r185, 48;
	add.s64 	%rd2, %rd10, %rd11;
	cvt.u32.u64 	%r186, %rd9;
	xor.b32  	%r187, %r186, -1429050551;
	mul.lo.s32 	%r188, %r187, 1099087573;
	{ .reg .b32 tmp; mov.b64 {tmp, %r189}, %rd9; }
	xor.b32  	%r190, %r189, -136515619;
	mul.lo.s32 	%r191, %r190, -1703105765;
	add.s32 	%r192, %r188, %r191;
	add.s32 	%r193, %r192, 6615241;
	add.s32 	%r194, %r188, 123456789;
	st.global.v2.u32 	[%rd2], {%r193, %r194};
	xor.b32  	%r195, %r188, 362436069;
	add.s32 	%r196, %r191, 521288629;
	st.global.v2.u32 	[%rd2+8], {%r195, %r196};
	xor.b32  	%r197, %r191, 88675123;
	add.s32 	%r198, %r188, 5783321;
	st.global.v2.u32 	[%rd2+16], {%r197, %r198};
	setp.eq.s32 	%p1, %r185, 0;
	@%p1 bra 	$L__BB0_42;
	mov.b32 	%r319, 0;
$L__BB0_2:
	and.b64  	%rd4, %rd18, 3;
	setp.eq.s64 	%p2, %rd4, 0;
	@%p2 bra 	$L__BB0_41;
	mul.wide.u32 	%rd12, %r319, 3200;
	mov.u64 	%rd13, precalc_xorwow_matrix;
	add.s64 	%rd5, %rd13, %rd12;
	cvt.u32.u64 	%r2, %rd4;
	mov.b32 	%r320, 0;
$L__BB0_4:
	mov.b32 	%r333, 0;
	mov.u32 	%r334, %r333;
	mov.u32 	%r335, %r333;
	mov.u32 	%r336, %r333;
	mov.u32 	%r337, %r333;
	mov.u32 	%r326, %r333;
$L__BB0_5:
	mul.wide.u32 	%rd14, %r326, 4;
	add.s64 	%rd15, %rd2, %rd14;
	ld.global.u32 	%r10, [%rd15+4];
	shl.b32 	%r11, %r326, 5;
	mov.b32 	%r332, 0;
$L__BB0_6:
	.pragma "nounroll";
	shr.u32 	%r203, %r10, %r332;
	and.b32  	%r204, %r203, 1;
	setp.eq.b32 	%p3, %r204, 1;
	not.pred 	%p4, %p3;
	add.s32 	%r205, %r11, %r332;
	mul.lo.s32 	%r206, %r205, 5;
	mul.wide.u32 	%rd16, %r206, 4;
	add.s64 	%rd6, %rd5, %rd16;
	@%p4 bra 	$L__BB0_8;
	ld.global.u32 	%r207, [%rd6];
	xor.b32  	%r337, %r337, %r207;
	ld.global.u32 	%r208, [%rd6+4];
	xor.b32  	%r336, %r336, %r208;
	ld.global.u32 	%r209, [%rd6+8];
	xor.b32  	%r335, %r335, %r209;
	ld.global.u32 	%r210, [%rd6+12];
	xor.b32  	%r334, %r334, %r210;
	ld.global.u32 	%r211, [%rd6+16];
	xor.b32  	%r333, %r333, %r211;
$L__BB0_8:
	and.b32  	%r213, %r203, 2;
	setp.eq.s32 	%p5, %r213, 0;
	@%p5 bra 	$L__BB0_10;
	ld.global.u32 	%r214, [%rd6+20];
	xor.b32  	%r337, %r337, %r214;
	ld.global.u32 	%r215, [%rd6+24];
	xor.b32  	%r336, %r336, %r215;
	ld.global.u32 	%r216, [%rd6+28];
	xor.b32  	%r335, %r335, %r216;
	ld.global.u32 	%r217, [%rd6+32];
	xor.b32  	%r334, %r334, %r217;
	ld.global.u32 	%r218, [%rd6+36];
	xor.b32  	%r333, %r333, %r218;
$L__BB0_10:
	and.b32  	%r220, %r203, 4;
	setp.eq.s32 	%p6, %r220, 0;
	@%p6 bra 	$L__BB0_12;
	ld.global.u32 	%r221, [%rd6+40];
	xor.b32  	%r337, %r337, %r221;
	ld.global.u32 	%r222, [%rd6+44];
	xor.b32  	%r336, %r336, %r222;
	ld.global.u32 	%r223, [%rd6+48];
	xor.b32  	%r335, %r335, %r223;
	ld.global.u32 	%r224, [%rd6+52];
	xor.b32  	%r334, %r334, %r224;
	ld.global.u32 	%r225, [%rd6+56];
	xor.b32  	%r333, %r333, %r225;
$L__BB0_12:
	and.b32  	%r227, %r203, 8;
	setp.eq.s32 	%p7, %r227, 0;
	@%p7 bra 	$L__BB0_14;
	ld.global.u32 	%r228, [%rd6+60];
	xor.b32  	%r337, %r337, %r228;
	ld.global.u32 	%r229, [%rd6+64];
	xor.b32  	%r336, %r336, %r229;
	ld.global.u32 	%r230, [%rd6+68];
	xor.b32  	%r335, %r335, %r230;
	ld.global.u32 	%r231, [%rd6+72];
	xor.b32  	%r334, %r334, %r231;
	ld.global.u32 	%r232, [%rd6+76];
	xor.b32  	%r333, %r333, %r232;
$L__BB0_14:
	and.b32  	%r234, %r203, 16;
	setp.eq.s32 	%p8, %r234, 0;
	@%p8 bra 	$L__BB0_16;
	ld.global.u32 	%r235, [%rd6+80];
	xor.b32  	%r337, %r337, %r235;
	ld.global.u32 	%r236, [%rd6+84];
	xor.b32  	%r336, %r336, %r236;
	ld.global.u32 	%r237, [%rd6+88];
	xor.b32  	%r335, %r335, %r237;
	ld.global.u32 	%r238, [%rd6+92];
	xor.b32  	%r334, %r334, %r238;
	ld.global.u32 	%r239, [%rd6+96];
	xor.b32  	%r333, %r333, %r239;
$L__BB0_16:
	and.b32  	%r241, %r203, 32;
	setp.eq.s32 	%p9, %r241, 0;
	@%p9 bra 	$L__BB0_18;
	ld.global.u32 	%r242, [%rd6+100];
	xor.b32  	%r337, %r337, %r242;
	ld.global.u32 	%r243, [%rd6+104];
	xor.b32  	%r336, %r336, %r243;
	ld.global.u32 	%r244, [%rd6+108];
	xor.b32  	%r335, %r335, %r244;
	ld.global.u32 	%r245, [%rd6+112];
	xor.b32  	%r334, %r334, %r245;
	ld.global.u32 	%r246, [%rd6+116];
	xor.b32  	%r333, %r333, %r246;
$L__BB0_18:
	and.b32  	%r248, %r203, 64;
	setp.eq.s32 	%p10, %r248, 0;
	@%p10 bra 	$L__BB0_20;
	ld.global.u32 	%r249, [%rd6+120];
	xor.b32  	%r337, %r337, %r249;
	ld.global.u32 	%r250, [%rd6+124];
	xor.b32  	%r336, %r336, %r250;
	ld.global.u32 	%r251, [%rd6+128];
	xor.b32  	%r335, %r335, %r251;
	ld.global.u32 	%r252, [%rd6+132];
	xor.b32  	%r334, %r334, %r252;
	ld.global.u32 	%r253, [%rd6+136];
	xor.b32  	%r333, %r333, %r253;
$L__BB0_20:
	and.b32  	%r255, %r203, 128;
	setp.eq.s32 	%p11, %r255, 0;
	@%p11 bra 	$L__BB0_22;
	ld.global.u32 	%r256, [%rd6+140];
	xor.b32  	%r337, %r337, %r256;
	ld.global.u32 	%r257, [%rd6+144];
	xor.b32  	%r336, %r336, %r257;
	ld.global.u32 	%r258, [%rd6+148];
	xor.b32  	%r335, %r335, %r258;
	ld.global.u32 	%r259, [%rd6+152];
	xor.b32  	%r334, %r334, %r259;
	ld.global.u32 	%r260, [%rd6+156];
	xor.b32  	%r333, %r333, %r260;
$L__BB0_22:
	and.b32  	%r262, %r203, 256;
	setp.eq.s32 	%p12, %r262, 0;
	@%p12 bra 	$L__BB0_24;
	ld.global.u32 	%r263, [%rd6+160];
	xor.b32  	%r337, %r337, %r263;
	ld.global.u32 	%r264, [%rd6+164];
	xor.b32  	%r336, %r336, %r264;
	ld.global.u32 	%r265, [%rd6+168];
	xor.b32  	%r335, %r335, %r265;
	ld.global.u32 	%r266, [%rd6+172];
	xor.b32  	%r334, %r334, %r266;
	ld.global.u32 	%r267, [%rd6+176];
	xor.b32  	%r333, %r333, %r267;
$L__BB0_24:
	and.b32  	%r269, %r203, 512;
	setp.eq.s32 	%p13, %r269, 0;
	@%p13 bra 	$L__BB0_26;
	ld.global.u32 	%r270, [%rd6+180];
	xor.b32  	%r337, %r337, %r270;
	ld.global.u32 	%r271, [%rd6+184];
	xor.b32  	%r336, %r336, %r271;
	ld.global.u32 	%r272, [%rd6+188];
	xor.b32  	%r335, %r335, %r272;
	ld.global.u32 	%r273, [%rd6+192];
	xor.b32  	%r334, %r334, %r273;
	ld.global.u32 	%r274, [%rd6+196];
	xor.b32  	%r333, %r333, %r274;
$L__BB0_26:
	and.b32  	%r276, %r203, 1024;
	setp.eq.s32 	%p14, %r276, 0;
	@%p14 bra 	$L__BB0_28;
	ld.global.u32 	%r277, [%rd6+200];
	xor.b32  	%r337, %r337, %r277;
	ld.global.u32 	%r278, [%rd6+204];
	xor.b32  	%r336, %r336, %r278;
	ld.global.u32 	%r279, [%rd6+208];
	xor.b32  	%r335, %r335, %r279;
	ld.global.u32 	%r280, [%rd6+212];
	xor.b32  	%r334, %r334, %r280;
	ld.global.u32 	%r281, [%rd6+216];
	xor.b32  	%r333, %r333, %r281;
$L__BB0_28:
	and.b32  	%r283, %r203, 2048;
	setp.eq.s32 	%p15, %r283, 0;
	@%p15 bra 	$L__BB0_30;
	ld.global.u32 	%r284, [%rd6+220];
	xor.b32  	%r337, %r337, %r284;
	ld.global.u32 	%r285, [%rd6+224];
	xor.b32  	%r336, %r336, %r285;
	ld.global.u32 	%r286, [%rd6+228];
	xor.b32  	%r335, %r335, %r286;
	ld.global.u32 	%r287, [%rd6+232];
	xor.b32  	%r334, %r334, %r287;
	ld.global.u32 	%r288, [%rd6+236];
	xor.b32  	%r333, %r333, %r288;
$L__BB0_30:
	and.b32  	%r290, %r203, 4096;
	setp.eq.s32 	%p16, %r290, 0;
	@%p16 bra 	$L__BB0_32;
	ld.global.u32 	%r291, [%rd6+240];
	xor.b32  	%r337, %r337, %r291;
	ld.global.u32 	%r292, [%rd6+244];
	xor.b32  	%r336, %r336, %r292;
	ld.global.u32 	%r293, [%rd6+248];
	xor.b32  	%r335, %r335, %r293;
	ld.global.u32 	%r294, [%rd6+252];
	xor.b32  	%r334, %r334, %r294;
	ld.global.u32 	%r295, [%rd6+256];
	xor.b32  	%r333, %r333, %r295;
$L__BB0_32:
	and.b32  	%r297, %r203, 8192;
	setp.eq.s32 	%p17, %r297, 0;
	@%p17 bra 	$L__BB0_34;
	ld.global.u32 	%r298, [%rd6+260];
	xor.b32  	%r337, %r337, %r298;
	ld.global.u32 	%r299, [%rd6+264];
	xor.b32  	%r336, %r336, %r299;
	ld.global.u32 	%r300, [%rd6+268];
	xor.b32  	%r335, %r335, %r300;
	ld.global.u32 	%r301, [%rd6+272];
	xor.b32  	%r334, %r334, %r301;
	ld.global.u32 	%r302, [%rd6+276];
	xor.b32  	%r333, %r333, %r302;
$L__BB0_34:
	and.b32  	%r304, %r203, 16384;
	setp.eq.s32 	%p18, %r304, 0;
	@%p18 bra 	$L__BB0_36;
	ld.global.u32 	%r305, [%rd6+280];
	xor.b32  	%r337, %r337, %r305;
	ld.global.u32 	%r306, [%rd6+284];
	xor.b32  	%r336, %r336, %r306;
	ld.global.u32 	%r307, [%rd6+288];
	xor.b32  	%r335, %r335, %r307;
	ld.global.u32 	%r308, [%rd6+292];
	xor.b32  	%r334, %r334, %r308;
	ld.global.u32 	%r309, [%rd6+296];
	xor.b32  	%r333, %r333, %r309;
$L__BB0_36:
	and.b32  	%r311, %r203, 32768;
	setp.eq.s32 	%p19, %r311, 0;
	@%p19 bra 	$L__BB0_38;
	ld.global.u32 	%r312, [%rd6+300];
	xor.b32  	%r337, %r337, %r312;
	ld.global.u32 	%r313, [%rd6+304];
	xor.b32  	%r336, %r336, %r313;
	ld.global.u32 	%r314, [%rd6+308];
	xor.b32  	%r335, %r335, %r314;
	ld.global.u32 	%r315, [%rd6+312];
	xor.b32  	%r334, %r334, %r315;
	ld.global.u32 	%r316, [%rd6+316];
	xor.b32  	%r333, %r333, %r316;
$L__BB0_38:
	add.s32 	%r332, %r332, 16;
	setp.ne.s32 	%p20, %r332, 32;
	@%p20 bra 	$L__BB0_6;
	mad.lo.s32 	%r317, %r326, -31, %r11;
	add.s32 	%r326, %r317, 1;
	setp.ne.s32 	%p21, %r326, 5;
	@%p21 bra 	$L__BB0_5;
	st.global.u32 	[%rd2+4], %r337;
	st.global.u32 	[%rd2+8], %r336;
	st.global.u32 	[%rd2+12], %r335;
	st.global.u32 	[%rd2+16], %r334;
	st.global.u32 	[%rd2+20], %r333;
	add.s32 	%r320, %r320, 1;
	setp.lt.u32 	%p22, %r320, %r2;
	@%p22 bra 	$L__BB0_4;
$L__BB0_41:
	shr.u64 	%rd7, %rd18, 2;
	add.s32 	%r319, %r319, 1;
	setp.gt.u64 	%p23, %rd18, 3;
	mov.u64 	%rd18, %rd7;
	@%p23 bra 	$L__BB0_2;
$L__BB0_42:
	mov.b32 	%r318, 0;
	st.global.v2.u32 	[%rd2+24], {%r318, %r318};
	st.global.u32 	[%rd2+32], %r318;
	mov.b64 	%rd17, 0;
	st.global.u64 	[%rd2+40], %rd17;
	ret;

}
	// .globl	_Z10throw_dartP17curandStateXORWOWPiPm
.visible .entry _Z10throw_dartP17curandStateXORWOWPiPm(
	.param .u64 .ptr .align 1 _Z10throw_dartP17curandStateXORWOWPiPm_param_0,
	.param .u64 .ptr .align 1 _Z10throw_dartP17curandStateXORWOWPiPm_param_1,
	.param .u64 .ptr .align 1 _Z10throw_dartP17curandStateXORWOWPiPm_param_2
)
{
	.reg .pred 	%p<4>;
	.reg .b32 	%r<51>;
	.reg .b32 	%f<7>;
	.reg .b64 	%rd<20>;

	ld.param.u64 	%rd6, [_Z10throw_dartP17curandStateXORWOWPiPm_param_0];
	ld.param.u64 	%rd7, [_Z10throw_dartP17curandStateXORWOWPiPm_param_1];
	ld.param.u64 	%rd8, [_Z10throw_dartP17curandStateXORWOWPiPm_param_2];
	cvta.to.global.u64 	%rd9, %rd7;
	cvta.to.global.u64 	%rd10, %rd8;
	cvta.to.global.u64 	%rd11, %rd6;
	mov.u32 	%r22, %tid.x;
	mov.u32 	%r23, %ctaid.x;
	mov.u32 	%r24, %ntid.x;
	mad.lo.s32 	%r25, %r23, %r24, %r22;
	mul.wide.s32 	%rd12, %r25, 48;
	add.s64 	%rd13, %rd11, %rd12;
	ld.global.v2.u32 	{%r44, %r49}, [%rd13];
	ld.global.v2.u32 	{%r47, %r48}, [%rd13+8];
	ld.global.v2.u32 	{%r45, %r46}, [%rd13+16];
	mul.wide.s32 	%rd14, %r25, 8;
	add.s64 	%rd1, %rd10, %rd14;
	mov.b64 	%rd15, 0;
	st.global.u64 	[%rd1], %rd15;
	mul.wide.s32 	%rd16, %r25, 4;
	add.s64 	%rd2, %rd9, %rd16;
	ld.global.u32 	%r50, [%rd2];
	setp.lt.s32 	%p1, %r50, 1;
	@%p1 bra 	$L__BB1_5;
	mov.b32 	%r43, 0;
	mov.b64 	%rd19, 0;
$L__BB1_2:
	mov.u32 	%r13, %r48;
	mov.u32 	%r48, %r46;
	mov.u32 	%r14, %r45;
	shr.u32 	%r27, %r49, 2;
	xor.b32  	%r28, %r27, %r49;
	shl.b32 	%r29, %r48, 4;
	shl.b32 	%r30, %r28, 1;
	xor.b32  	%r31, %r29, %r30;
	xor.b32  	%r32, %r31, %r48;
	xor.b32  	%r45, %r32, %r28;
	add.s32 	%r33, %r44, %r45;
	add.s32 	%r34, %r33, 362437;
	cvt.rn.f32.u32 	%f1, %r34;
	fma.rn.f32 	%f2, %f1, 0f2F800000, 0f2F000000;
	shr.u32 	%r35, %r47, 2;
	xor.b32  	%r36, %r35, %r47;
	shl.b32 	%r37, %r45, 4;
	shl.b32 	%r38, %r36, 1;
	xor.b32  	%r39, %r38, %r37;
	xor.b32  	%r40, %r39, %r36;
	xor.b32  	%r46, %r40, %r45;
	add.s32 	%r44, %r44, 724874;
	add.s32 	%r41, %r46, %r44;
	cvt.rn.f32.u32 	%f3, %r41;
	fma.rn.f32 	%f4, %f3, 0f2F800000, 0f2F000000;
	mul.f32 	%f5, %f4, %f4;
	fma.rn.f32 	%f6, %f2, %f2, %f5;
	setp.geu.f32 	%p2, %f6, 0f3F800000;
	@%p2 bra 	$L__BB1_4;
	add.s64 	%rd19, %rd19, 1;
	st.global.u64 	[%rd1], %rd19;
	ld.global.u32 	%r50, [%rd2];
$L__BB1_4:
	add.s32 	%r43, %r43, 1;
	setp.lt.s32 	%p3, %r43, %r50;
	mov.u32 	%r47, %r14;
	mov.u32 	%r49, %r13;
	@%p3 bra 	$L__BB1_2;
$L__BB1_5:
	ret;

}


// ===== COMPILED SASS (sm_100) =====

	.target	sm_100

	.elftype	@"ET_EXEC"


//--------------------- .note.nv.tkinfo           --------------------------
	.section	.note.nv.tkinfo,"",@"SHT_NOTE"
	.sectionflags	@"SHF_NOTE_NV_TKINFO"
	.tkinfo
        /*0018*/ 	.word	0x00000002
        /*0030*/ 	.string	""
        /*0030*/ 	.string	"ptxas"
        /*0030*/ 	.string	"Cuda compilation tools, release 13.0, V13.0.88"
        /*0030*/ 	.string	"Build cuda_13.0.r13.0/compiler.36424714_0"
        /*0030*/ 	.string	"-arch sm_100 -m 64 "



//--------------------- .note.nv.cuinfo           --------------------------
	.section	.note.nv.cuinfo,"",@"SHT_NOTE"
	.sectionflags	@"SHF_NOTE_NV_CUINFO"
        /*0018*/ 	.short	0x0002
        /*001a*/ 	.short	0x0064
        /*001c*/ 	.short	0x0082
	.zero		2


//--------------------- .nv.info                  --------------------------
	.section	.nv.info,"",@"SHT_CUDA_INFO"
	.align	4


	//----- nvinfo : EIATTR_REGCOUNT
	.align		4
        /*0000*/ 	.byte	0x04, 0x2f
        /*0002*/ 	.short	(.L_10 - .L_9)
	.align		4
.L_9:
        /*0004*/ 	.word	index@(_Z9setup_rngP17curandStateXORWOWm)
        /*0008*/ 	.word	0x0000001f


	//----- nvinfo : EIATTR_FRAME_SIZE
	.align		4
.L_10:
        /*000c*/ 	.byte	0x04, 0x11
        /*000e*/ 	.short	(.L_12 - .L_11)
	.align		4
.L_11:
        /*0010*/ 	.word	index@(_Z9setup_rngP17curandStateXORWOWm)
        /*0014*/ 	.word	0x00000000


	//----- nvinfo : EIATTR_REGCOUNT
	.align		4
.L_12:
        /*0018*/ 	.byte	0x04, 0x2f
        /*001a*/ 	.short	(.L_14 - .L_13)
	.align		4
.L_13:
        /*001c*/ 	.word	index@(_Z10throw_dartP17curandStateXORWOWPiPm)
        /*0020*/ 	.word	0x00000016


	//----- nvinfo : EIATTR_FRAME_SIZE
	.align		4
.L_14:
        /*0024*/ 	.byte	0x04, 0x11
        /*0026*/ 	.short	(.L_16 - .L_15)
	.align		4
.L_15:
        /*0028*/ 	.word	index@(_Z10throw_dartP17curandStateXORWOWPiPm)
        /*002c*/ 	.word	0x00000000


	//----- nvinfo : EIATTR_MIN_STACK_SIZE
	.align		4
.L_16:
        /*0030*/ 	.byte	0x04, 0x12
        /*0032*/ 	.short	(.L_18 - .L_17)
	.align		4
.L_17:
        /*0034*/ 	.word	index@(_Z10throw_dartP17curandStateXORWOWPiPm)
        /*0038*/ 	.word	0x00000000


	//----- nvinfo : EIATTR_MIN_STACK_SIZE
	.align		4
.L_18:
        /*003c*/ 	.byte	0x04, 0x12
        /*003e*/ 	.short	(.L_20 - .L_19)
	.align		4
.L_19:
        /*0040*/ 	.word	index@(_Z9setup_rngP17curandStateXORWOWm)
        /*0044*/ 	.word	0x00000000
.L_20:


//--------------------- .nv.compat                --------------------------
	.section	.nv.compat,"",@"SHT_CUDA_COMPAT_INFO"
	.align	4
        /*0000*/ 	.byte	0x02, 0x09, 0x00, 0x00, 0x02, 0x02, 0x01, 0x00, 0x02, 0x05, 0x05, 0x00, 0x03, 0x07, 0x01, 0x01
        /*0010*/ 	.byte	0x02, 0x03, 0x00, 0x00, 0x02, 0x06, 0x01, 0x00, 0x04, 0x0b, 0x08, 0x00, 0x01, 0x00, 0x00, 0x00
        /*0020*/ 	.byte	0x00, 0x00, 0x00, 0x00


//--------------------- .nv.info._Z10throw_dartP17curandStateXORWOWPiPm --------------------------
	.section	.nv.info._Z10throw_dartP17curandStateXORWOWPiPm,"",@"SHT_CUDA_INFO"
	.sectionflags	@""
	.align	4


	//----- nvinfo : EIATTR_CUDA_API_VERSION
	.align		4
        /*0000*/ 	.byte	0x04, 0x37
        /*0002*/ 	.short	(.L_22 - .L_21)
.L_21:
        /*0004*/ 	.word	0x00000082


	//----- nvinfo : EIATTR_KPARAM_INFO
	.align		4
.L_22:
        /*0008*/ 	.byte	0x04, 0x17
        /*000a*/ 	.short	(.L_24 - .L_23)
.L_23:
        /*000c*/ 	.word	0x00000000
        /*0010*/ 	.short	0x0002
        /*0012*/ 	.short	0x0010
        /*0014*/ 	.byte	0x00, 0xf5, 0x21, 0x00


	//----- nvinfo : EIATTR_KPARAM_INFO
	.align		4
.L_24:
        /*0018*/ 	.byte	0x04, 0x17
        /*001a*/ 	.short	(.L_26 - .L_25)
.L_25:
        /*001c*/ 	.word	0x00000000
        /*0020*/ 	.short	0x0001
        /*0022*/ 	.short	0x0008
        /*0024*/ 	.byte	0x00, 0xf5, 0x21, 0x00


	//----- nvinfo : EIATTR_KPARAM_INFO
	.align		4
.L_26:
        /*0028*/ 	.byte	0x04, 0x17
        /*002a*/ 	.short	(.L_28 - .L_27)
.L_27:
        /*002c*/ 	.word	0x00000000
        /*0030*/ 	.short	0x0000
        /*0032*/ 	.short	0x0000
        /*0034*/ 	.byte	0x00, 0xf5, 0x21, 0x00


	//----- nvinfo : EIATTR_SPARSE_MMA_MASK
	.align		4
.L_28:
        /*0038*/ 	.byte	0x03, 0x50
        /*003a*/ 	.short	0x0000


	//----- nvinfo : EIATTR_MAXREG_COUNT
	.align		4
        /*003c*/ 	.byte	0x03, 0x1b
        /*003e*/ 	.short	0x00ff


	//----- nvinfo : EIATTR_MERCURY_ISA_VERSION
	.align		4
        /*0040*/ 	.byte	0x03, 0x5f
        /*0042*/ 	.short	0x0101


	//----- nvinfo : EIATTR_VRC_CTA_INIT_COUNT
	.align		4
        /*0044*/ 	.byte	0x02, 0x4a
	.zero		1
	.zero		1


	//----- nvinfo : EIATTR_EXIT_INSTR_OFFSETS
	.align		4
        /*0048*/ 	.byte	0x04, 0x1c
        /*004a*/ 	.short	(.L_30 - .L_29)


	//   ....[0]....
.L_29:
        /*004c*/ 	.word	0x00000120


	//   ....[1]....
        /*0050*/ 	.word	0x00000420


	//----- nvinfo : EIATTR_CRS_STACK_SIZE
	.align		4
.L_30:
        /*0054*/ 	.byte	0x04, 0x1e
        /*0056*/ 	.short	(.L_32 - .L_31)
.L_31:
        /*0058*/ 	.word	0x00000000


	//----- nvinfo : EIATTR_CBANK_PARAM_SIZE
	.align		4
.L_32:
        /*005c*/ 	.byte	0x03, 0x19
        /*005e*/ 	.short	0x0018


	//----- nvinfo : EIATTR_PARAM_CBANK
	.align		4
        /*0060*/ 	.byte	0x04, 0x0a
        /*0062*/ 	.short	(.L_34 - .L_33)
	.align		4
.L_33:
        /*0064*/ 	.word	index@(.nv.constant0._Z10throw_dartP17curandStateXORWOWPiPm)
        /*0068*/ 	.short	0x0380
        /*006a*/ 	.short	0x0018


	//----- nvinfo : EIATTR_SW_WAR
	.align		4
.L_34:
        /*006c*/ 	.byte	0x04, 0x36
        /*006e*/ 	.short	(.L_36 - .L_35)
.L_35:
        /*0070*/ 	.word	0x00000008
.L_36:


//--------------------- .nv.info._Z9setup_rngP17curandStateXORWOWm --------------------------
	.section	.nv.info._Z9setup_rngP17curandStateXORWOWm,"",@"SHT_CUDA_INFO"
	.sectionflags	@""
	.align	4


	//----- nvinfo : EIATTR_CUDA_API_VERSION
	.align		4
        /*0000*/ 	.byte	0x04, 0x37
        /*0002*/ 	.short	(.L_38 - .L_37)
.L_37:
        /*0004*/ 	.word	0x00000082


	//----- nvinfo : EIATTR_KPARAM_INFO
	.align		4
.L_38:
        /*0008*/ 	.byte	0x04, 0x17
        /*000a*/ 	.short	(.L_40 - .L_39)
.L_39:
        /*000c*/ 	.word	0x00000000
        /*0010*/ 	.short	0x0001
        /*0012*/ 	.short	0x0008
        /*0014*/ 	.byte	0x00, 0xf0, 0x21, 0x00


	//----- nvinfo : EIATTR_KPARAM_INFO
	.align		4
.L_40:
        /*0018*/ 	.byte	0x04, 0x17
        /*001a*/ 	.short	(.L_42 - .L_41)
.L_41:
        /*001c*/ 	.word	0x00000000
        /*0020*/ 	.short	0x0000
        /*0022*/ 	.short	0x0000
        /*0024*/ 	.byte	0x00, 0xf5, 0x21, 0x00


	//----- nvinfo : EIATTR_SPARSE_MMA_MASK
	.align		4
.L_42:
        /*0028*/ 	.byte	0x03, 0x50
        /*002a*/ 	.short	0x0000


	//----- nvinfo : EIATTR_MAXREG_COUNT
	.align		4
        /*002c*/ 	.byte	0x03, 0x1b
        /*002e*/ 	.short	0x00ff


	//----- nvinfo : EIATTR_MERCURY_ISA_VERSION
	.align		4
        /*0030*/ 	.byte	0x03, 0x5f
        /*0032*/ 	.short	0x0101


	//----- nvinfo : EIATTR_VRC_CTA_INIT_COUNT
	.align		4
        /*0034*/ 	.byte	0x02, 0x4a
	.zero		1
	.zero		1


	//----- nvinfo : EIATTR_EXIT_INSTR_OFFSETS
	.align		4
        /*0038*/ 	.byte	0x04, 0x1c
        /*003a*/ 	.short	(.L_44 - .L_43)


	//   ....[0]....
.L_43:
        /*003c*/ 	.word	0x00000ed0


	//----- nvinfo : EIATTR_CRS_STACK_SIZE
	.align		4
.L_44:
        /*0040*/ 	.byte	0x04, 0x1e
        /*0042*/ 	.short	(.L_46 - .L_45)
.L_45:
        /*0044*/ 	.word	0x00000000


	//----- nvinfo : EIATTR_CBANK_PARAM_SIZE
	.align		4
.L_46:
        /*0048*/ 	.byte	0x03, 0x19
        /*004a*/ 	.short	0x0010


	//----- nvinfo : EIATTR_PARAM_CBANK
	.align		4
        /*004c*/ 	.byte	0x04, 0x0a
        /*004e*/ 	.short	(.L_48 - .L_47)
	.align		4
.L_47:
        /*0050*/ 	.word	index@(.nv.constant0._Z9setup_rngP17curandStateXORWOWm)
        /*0054*/ 	.short	0x0380
        /*0056*/ 	.short	0x0010


	//----- nvinfo : EIATTR_SW_WAR
	.align		4
.L_48:
        /*0058*/ 	.byte	0x04, 0x36
        /*005a*/ 	.short	(.L_50 - .L_49)
.L_49:
        /*005c*/ 	.word	0x00000008
.L_50:


//--------------------- .nv.callgraph             --------------------------
	.section	.nv.callgraph,"",@"SHT_CUDA_CALLGRAPH"
	.align	4
	.sectionentsize	8
	.align		4
        /*0000*/ 	.word	0x00000000
	.align		4
        /*0004*/ 	.word	0xffffffff
	.align		4
        /*0008*/ 	.word	0x00000000
	.align		4
        /*000c*/ 	.word	0xfffffffe
	.align		4
        /*0010*/ 	.word	0x00000000
	.align		4
        /*0014*/ 	.word	0xfffffffd
	.align		4
        /*0018*/ 	.word	0x00000000
	.align		4
        /*001c*/ 	.word	0xfffffffc


//--------------------- .nv.constant4             --------------------------
	.section	.nv.constant4,"a",@progbits
	.align	8
	.align		8
.nv.constant4:
        /*0000*/ 	.dword	precalc_xorwow_matrix
	.align		8
        /*0008*/ 	.dword	precalc_xorwow_offset_matrix
	.align		8
        /*0010*/ 	.dword	mrg32k3aM1
	.align		8
        /*0018*/ 	.dword	mrg32k3aM2
	.align		8
        /*0020*/ 	.dword	mrg32k3aM1SubSeq
	.align		8
        /*0028*/ 	.dword	mrg32k3aM2SubSeq
	.align		8
        /*0030*/ 	.dword	mrg32k3aM1Seq
	.align		8
        /*0038*/ 	.dword	mrg32k3aM2Seq


//--------------------- .nv.constant3             --------------------------
	.section	.nv.constant3,"a",@progbits
	.align	8
.nv.constant3:
	.type		__cr_lgamma_table,@object
	.size		__cr_lgamma_table,(.L_8 - __cr_lgamma_table)
__cr_lgamma_table:
        /*0000*/ 	.byte	0x00, 0x00, 0x00, 0x00, 0x00, 0x00, 0x00, 0x00, 0x00, 0x00, 0x00, 0x00, 0x00, 0x00, 0x00, 0x00
        /*0010*/ 	.byte	0xef, 0x39, 0xfa, 0xfe, 0x42, 0x2e, 0xe6, 0x3f, 0x02, 0x20, 0x2a, 0xfa, 0x0b, 0xab, 0xfc, 0x3f
        /*0020*/ 	.byte	0xf9, 0x2c, 0x92, 0x7c, 0xa7, 0x6c, 0x09, 0x40, 0xc9, 0x79, 0x44, 0x3c, 0x64, 0x26, 0x13, 0x40
        /*0030*/ 	.byte	0xca, 0x01, 0xcf, 0x3a, 0x27, 0x51, 0x1a, 0x40, 0x30, 0xcc, 0x2d, 0xf3, 0xe1, 0x0c, 0x21, 0x40
        /*0040*/ 	.byte	0x0d, 0xb7, 0xfc, 0x82, 0x8e, 0x35, 0x25, 0x40
.L_8:


//--------------------- .text._Z10throw_dartP17curandStateXORWOWPiPm --------------------------
	.section	.text._Z10throw_dartP17curandStateXORWOWPiPm,"ax",@progbits
	.align	128
        .global         _Z10throw_dartP17curandStateXORWOWPiPm
        .type           _Z10throw_dartP17curandStateXORWOWPiPm,@function
        .size           _Z10throw_dartP17curandStateXORWOWPiPm,(.L_x_11 - _Z10throw_dartP17curandStateXORWOWPiPm)
        .other          _Z10throw_dartP17curandStateXORWOWPiPm,@"STO_CUDA_ENTRY STV_DEFAULT"
_Z10throw_dartP17curandStateXORWOWPiPm:
.text._Z10throw_dartP17curandStateXORWOWPiPm:
[----:B------:R-:W-:Y:S01]  /*0000*/  LDC R1, c[0x0][0x37c] ;  /* 0x0000df00ff017b82 */ /* 0x000fe20000000800 */
[----:B------:R-:W0:Y:S07]  /*0010*/  S2R R9, SR_TID.X ;  /* 0x0000000000097919 */ /* 0x000e2e0000002100 */
[----:B------:R-:W0:Y:S01]  /*0020*/  S2UR UR6, SR_CTAID.X ;  /* 0x00000000000679c3 */ /* 0x000e220000002500 */
[----:B------:R-:W1:Y:S07]  /*0030*/  LDCU.64 UR4, c[0x0][0x358] ;  /* 0x00006b00ff0477ac */ /* 0x000e6e0008000a00 */
[----:B------:R-:W0:Y:S08]  /*0040*/  LDC R0, c[0x0][0x360] ;  /* 0x0000d800ff007b82 */ /* 0x000e300000000800 */
[----:B------:R-:W2:Y:S08]  /*0050*/  LDC.64 R6, c[0x0][0x380] ;  /* 0x0000e000ff067b82 */ /* 0x000eb00000000a00 */
[----:B------:R-:W3:Y:S08]  /*0060*/  LDC.64 R2, c[0x0][0x390] ;  /* 0x0000e400ff027b82 */ /* 0x000ef00000000a00 */
[----:B------:R-:W4:Y:S01]  /*0070*/  LDC.64 R4, c[0x0][0x388] ;  /* 0x0000e200ff047b82 */ /* 0x000f220000000a00 */
[----:B0-----:R-:W-:-:S04]  /*0080*/  IMAD R9, R0, UR6, R9 ;  /* 0x0000000600097c24 */ /* 0x001fc8000f8e0209 */
[----:B--2---:R-:W-:-:S05]  /*0090*/  IMAD.WIDE R6, R9, 0x30, R6 ;  /* 0x0000003009067825 */ /* 0x004fca00078e0206 */
[----:B-1----:R0:W5:Y:S01]  /*00a0*/  LDG.E.64 R10, desc[UR4][R6.64+0x8] ;  /* 0x00000804060a7981 */ /* 0x002162000c1e1b00 */
[----:B---3--:R-:W-:-:S03]  /*00b0*/  IMAD.WIDE R2, R9, 0x8, R2 ;  /* 0x0000000809027825 */ /* 0x008fc600078e0202 */
[----:B------:R0:W5:Y:S01]  /*00c0*/  LDG.E.64 R12, desc[UR4][R6.64+0x10] ;  /* 0x00001004060c7981 */ /* 0x000162000c1e1b00 */
[----:B----4-:R-:W-:-:S03]  /*00d0*/  IMAD.WIDE R4, R9, 0x4, R4 ;  /* 0x0000000409047825 */ /* 0x010fc600078e0204 */
[----:B------:R0:W5:Y:S04]  /*00e0*/  LDG.E.64 R8, desc[UR4][R6.64] ;  /* 0x0000000406087981 */ /* 0x000168000c1e1b00 */
[----:B------:R0:W-:Y:S04]  /*00f0*/  STG.E.64 desc[UR4][R2.64], RZ ;  /* 0x000000ff02007986 */ /* 0x0001e8000c101b04 */
[----:B------:R-:W2:Y:S02]  /*0100*/  LDG.E R14, desc[UR4][R4.64] ;  /* 0x00000004040e7981 */ /* 0x000ea4000c1e1900 */
[----:B--2---:R-:W-:-:S13]  /*0110*/  ISETP.GE.AND P0, PT, R14, 0x1, PT ;  /* 0x000000010e00780c */ /* 0x004fda0003f06270 */
[----:B0-----:R-:W-:Y:S05]  /*0120*/  @!P0 EXIT ;  /* 0x000000000000894d */ /* 0x001fea0003800000 */
[----:B-----5:R-:W-:Y:S02]  /*0130*/  IMAD.MOV.U32 R7, RZ, RZ, R12 ;  /* 0x000000ffff077224 */ /* 0x020fe400078e000c */
[----:B------:R-:W-:Y:S02]  /*0140*/  HFMA2 R12, -RZ, RZ, 0, 0 ;  /* 0x00000000ff0c7431 */ /* 0x000fe400000001ff */
[----:B------:R-:W-:Y:S01]  /*0150*/  IMAD.MOV.U32 R0, RZ, RZ, R8 ;  /* 0x000000ffff007224 */ /* 0x000fe200078e0008 */
[----:B------:R-:W-:Y:S01]  /*0160*/  MOV R17, R10 ;  /* 0x0000000a00117202 */ /* 0x000fe20000000f00 */
[----:B------:R-:W-:Y:S01]  /*0170*/  IMAD.MOV.U32 R16, RZ, RZ, R9 ;  /* 0x000000ffff107224 */ /* 0x000fe200078e0009 */
[----:B------:R-:W-:Y:S01]  /*0180*/  MOV R8, R13 ;  /* 0x0000000d00087202 */ /* 0x000fe20000000f00 */
[----:B------:R-:W-:Y:S02]  /*0190*/  IMAD.MOV.U32 R6, RZ, RZ, R11 ;  /* 0x000000ffff067224 */ /* 0x000fe400078e000b */
[----:B------:R-:W-:-:S02]  /*01a0*/  IMAD.MOV.U32 R10, RZ, RZ, R14 ;  /* 0x000000ffff0a7224 */ /* 0x000fc400078e000e */
[----:B------:R-:W-:Y:S02]  /*01b0*/  IMAD.MOV.U32 R11, RZ, RZ, RZ ;  /* 0x000000ffff0b7224 */ /* 0x000fe400078e00ff */
[----:B------:R-:W-:-:S07]  /*01c0*/  IMAD.MOV.U32 R9, RZ, RZ, RZ ;  /* 0x000000ffff097224 */ /* 0x000fce00078e00ff */
.L_x_0:
[----:B------:R-:W-:Y:S02]  /*01d0*/  SHF.R.U32.HI R13, RZ, 0x2, R16 ;  /* 0x00000002ff0d7819 */ /* 0x000fe40000011610 */
[----:B------:R-:W-:Y:S02]  /*01e0*/  SHF.R.U32.HI R18, RZ, 0x2, R17 ;  /* 0x00000002ff127819 */ /* 0x000fe40000011611 */
[----:B------:R-:W-:Y:S01]  /*01f0*/  LOP3.LUT R16, R13, R16, RZ, 0x3c, !PT ;  /* 0x000000100d107212 */ /* 0x000fe200078e3cff */
[----:B------:R-:W-:Y:S01]  /*0200*/  IMAD.SHL.U32 R13, R8, 0x10, RZ ;  /* 0x00000010080d7824 */ /* 0x000fe200078e00ff */
[----:B------:R-:W-:Y:S02]  /*0210*/  LOP3.LUT R18, R18, R17, RZ, 0x3c, !PT ;  /* 0x0000001112127212 */ /* 0x000fe400078e3cff */
[----:B------:R-:W-:-:S04]  /*0220*/  SHF.L.U32 R14, R16, 0x1, RZ ;  /* 0x00000001100e7819 */ /* 0x000fc800000006ff */
[----:B------:R-:W-:Y:S01]  /*0230*/  LOP3.LUT R15, R8, R13, R14, 0x96, !PT ;  /* 0x0000000d080f7212 */ /* 0x000fe200078e960e */
[----:B------:R-:W-:Y:S01]  /*0240*/  IMAD.MOV.U32 R13, RZ, RZ, R7 ;  /* 0x000000ffff0d7224 */ /* 0x000fe200078e0007 */
[----:B------:R-:W-:Y:S02]  /*0250*/  SHF.L.U32 R14, R18, 0x1, RZ ;  /* 0x00000001120e7819 */ /* 0x000fe400000006ff */
[----:B------:R-:W-:Y:S02]  /*0260*/  LOP3.LUT R7, R15, R16, RZ, 0x3c, !PT ;  /* 0x000000100f077212 */ /* 0x000fe400078e3cff */
[----:B------:R-:W-:-:S03]  /*0270*/  MOV R16, 0x2f800000 ;  /* 0x2f80000000107802 */ /* 0x000fc60000000f00 */
[----:B------:R-:W-:-:S05]  /*0280*/  IMAD.SHL.U32 R15, R7, 0x10, RZ ;  /* 0x00000010070f7824 */ /* 0x000fca00078e00ff */
[----:B------:R-:W-:Y:S02]  /*0290*/  LOP3.LUT R18, R18, R14, R15, 0x96, !PT ;  /* 0x0000000e12127212 */ /* 0x000fe400078e960f */
[C---:B------:R-:W-:Y:S02]  /*02a0*/  IADD3 R14, PT, PT, R0.reuse, 0x587c5, R7 ;  /* 0x000587c5000e7810 */ /* 0x040fe40007ffe007 */
[----:B------:R-:W-:Y:S02]  /*02b0*/  IADD3 R0, PT, PT, R0, 0xb0f8a, RZ ;  /* 0x000b0f8a00007810 */ /* 0x000fe40007ffe0ff */
[----:B------:R-:W-:Y:S02]  /*02c0*/  LOP3.LUT R19, R18, R7, RZ, 0x3c, !PT ;  /* 0x0000000712137212 */ /* 0x000fe400078e3cff */
[----:B------:R-:W-:-:S03]  /*02d0*/  I2FP.F32.U32 R14, R14 ;  /* 0x0000000e000e7245 */ /* 0x000fc60000201000 */
[----:B------:R-:W-:Y:S02]  /*02e0*/  IMAD.IADD R15, R19, 0x1, R0 ;  /* 0x00000001130f7824 */ /* 0x000fe400078e0200 */
[----:B------:R-:W-:-:S03]  /*02f0*/  FFMA R14, R14, R16, 1.1641532182693481445e-10 ;  /* 0x2f0000000e0e7423 */ /* 0x000fc60000000010 */
[----:B------:R-:W-:-:S05]  /*0300*/  I2FP.F32.U32 R15, R15 ;  /* 0x0000000f000f7245 */ /* 0x000fca0000201000 */
[----:B------:R-:W-:-:S04]  /*0310*/  FFMA R15, R15, R16, 1.1641532182693481445e-10 ;  /* 0x2f0000000f0f7423 */ /* 0x000fc80000000010 */
[----:B------:R-:W-:-:S04]  /*0320*/  FMUL R15, R15, R15 ;  /* 0x0000000f0f0f7220 */ /* 0x000fc80000400000 */
[----:B------:R-:W-:-:S05]  /*0330*/  FFMA R15, R14, R14, R15 ;  /* 0x0000000e0e0f7223 */ /* 0x000fca000000000f */
[----:B------:R-:W-:-:S13]  /*0340*/  FSETP.GEU.AND P0, PT, R15, 1, PT ;  /* 0x3f8000000f00780b */ /* 0x000fda0003f0e000 */
[----:B------:R-:W-:-:S04]  /*0350*/  @!P0 IADD3 R12, P1, PT, R12, 0x1, RZ ;  /* 0x000000010c0c8810 */ /* 0x000fc80007f3e0ff */
[----:B------:R-:W-:Y:S01]  /*0360*/  @!P0 MOV R14, R12 ;  /* 0x0000000c000e8202 */ /* 0x000fe20000000f00 */
[----:B------:R-:W-:-:S04]  /*0370*/  @!P0 IMAD.X R9, RZ, RZ, R9, P1 ;  /* 0x000000ffff098224 */ /* 0x000fc800008e0609 */
[----:B------:R-:W-:-:S05]  /*0380*/  @!P0 IMAD.MOV.U32 R15, RZ, RZ, R9 ;  /* 0x000000ffff0f8224 */ /* 0x000fca00078e0009 */
[----:B------:R0:W-:Y:S04]  /*0390*/  @!P0 STG.E.64 desc[UR4][R2.64], R14 ;  /* 0x0000000e02008986 */ /* 0x0001e8000c101b04 */
[----:B------:R-:W2:Y:S01]  /*03a0*/  @!P0 LDG.E R10, desc[UR4][R4.64] ;  /* 0x00000004040a8981 */ /* 0x000ea2000c1e1900 */
[----:B------:R-:W-:Y:S01]  /*03b0*/  IADD3 R11, PT, PT, R11, 0x1, RZ ;  /* 0x000000010b0b7810 */ /* 0x000fe20007ffe0ff */
[----:B------:R-:W-:Y:S01]  /*03c0*/  IMAD.MOV.U32 R16, RZ, RZ, R6 ;  /* 0x000000ffff107224 */ /* 0x000fe200078e0006 */
[----:B------:R-:W-:Y:S01]  /*03d0*/  MOV R6, R8 ;  /* 0x0000000800067202 */ /* 0x000fe20000000f00 */
[----:B------:R-:W-:Y:S01]  /*03e0*/  IMAD.MOV.U32 R17, RZ, RZ, R13 ;  /* 0x000000ffff117224 */ /* 0x000fe200078e000d */
[----:B------:R-:W-:Y:S02]  /*03f0*/  MOV R8, R19 ;  /* 0x0000001300087202 */ /* 0x000fe40000000f00 */
[----:B--2---:R-:W-:-:S13]  /*0400*/  ISETP.GE.AND P0, PT, R11, R10, PT ;  /* 0x0000000a0b00720c */ /* 0x004fda0003f06270 */
[----:B0-----:R-:W-:Y:S05]  /*0410*/  @!P0 BRA `(.L_x_0) ;  /* 0xfffffffc006c8947 */ /* 0x001fea000383ffff */
[----:B------:R-:W-:Y:S05]  /*0420*/  EXIT ;  /* 0x000000000000794d */ /* 0x000fea0003800000 */
.L_x_1:
[----:B------:R-:W-:-:S00]  /*0430*/  BRA `(.L_x_1) ;  /* 0xfffffffc00fc7947 */ /* 0x000fc0000383ffff */
[----:B------:R-:W-:-:S00]  /*0440*/  NOP ;  /* 0x0000000000007918 */ /* 0x000fc00000000000 */
        /* <DEDUP_REMOVED lines=11> */
.L_x_11:


//--------------------- .text._Z9setup_rngP17curandStateXORWOWm --------------------------
	.section	.text._Z9setup_rngP17curandStateXORWOWm,"ax",@progbits
	.align	128
        .global         _Z9setup_rngP17curandStateXORWOWm
        .type           _Z9setup_rngP17curandStateXORWOWm,@function
        .size           _Z9setup_rngP17curandStateXORWOWm,(.L_x_12 - _Z9setup_rngP17curandStateXORWOWm)
        .other          _Z9setup_rngP17curandStateXORWOWm,@"STO_CUDA_ENTRY STV_DEFAULT"
_Z9setup_rngP17curandStateXORWOWm:
.text._Z9setup_rngP17curandStateXORWOWm:
[----:B------:R-:W-:Y:S01]  /*0000*/  LDC R1, c[0x0][0x37c] ;  /* 0x0000df00ff017b82 */ /* 0x000fe20000000800 */
[----:B------:R-:W0:Y:S07]  /*0010*/  S2R R13, SR_TID.X ;  /* 0x00000000000d7919 */ /* 0x000e2e0000002100 */
[----:B------:R-:W1:Y:S01]  /*0020*/  LDC.64 R2, c[0x0][0x388] ;  /* 0x0000e200ff027b82 */ /* 0x000e620000000a00 */
[----:B------:R-:W2:Y:S01]  /*0030*/  LDCU.64 UR4, c[0x0][0x358] ;  /* 0x00006b00ff0477ac */ /* 0x000ea20008000a00 */
[----:B------:R-:W-:Y:S06]  /*0040*/  BSSY.RECONVERGENT B0, `(.L_x_2) ;  /* 0x00000e5000007945 */ /* 0x000fec0003800200 */
[----:B------:R-:W0:Y:S08]  /*0050*/  S2UR UR6, SR_CTAID.X ;  /* 0x00000000000679c3 */ /* 0x000e300000002500 */
[----:B------:R-:W0:Y:S08]  /*0060*/  LDC R4, c[0x0][0x360] ;  /* 0x0000d800ff047b82 */ /* 0x000e300000000800 */
[----:B------:R-:W3:Y:S01]  /*0070*/  LDC.64 R6, c[0x0][0x380] ;  /* 0x0000e000ff067b82 */ /* 0x000ee20000000a00 */
[----:B-1----:R-:W-:-:S02]  /*0080*/  LOP3.LUT R0, R2, 0xaad26b49, RZ, 0x3c, !PT ;  /* 0xaad26b4902007812 */ /* 0x002fc400078e3cff */
[----:B------:R-:W-:-:S03]  /*0090*/  LOP3.LUT R2, R3, 0xf7dcefdd, RZ, 0x3c, !PT ;  /* 0xf7dcefdd03027812 */ /* 0x000fc600078e3cff */
[----:B------:R-:W-:Y:S02]  /*00a0*/  IMAD R0, R0, 0x4182bed5, RZ ;  /* 0x4182bed500007824 */ /* 0x000fe400078e02ff */
[----:B------:R-:W-:Y:S02]  /*00b0*/  IMAD R3, R2, -0x658354e5, RZ ;  /* 0x9a7cab1b02037824 */ /* 0x000fe400078e02ff */
[C---:B------:R-:W-:Y:S01]  /*00c0*/  VIADD R5, R0.reuse, 0x75bcd15 ;  /* 0x075bcd1500057836 */ /* 0x040fe20000000000 */
[C---:B------:R-:W-:Y:S01]  /*00d0*/  LOP3.LUT R8, R0.reuse, 0x159a55e5, RZ, 0x3c, !PT ;  /* 0x159a55e500087812 */ /* 0x040fe200078e3cff */
[----:B------:R-:W-:Y:S01]  /*00e0*/  VIADD R11, R0, 0x583f19 ;  /* 0x00583f19000b7836 */ /* 0x000fe20000000000 */
[C---:B------:R-:W-:Y:S01]  /*00f0*/  LOP3.LUT R10, R3.reuse, 0x5491333, RZ, 0x3c, !PT ;  /* 0x05491333030a7812 */ /* 0x040fe200078e3cff */
[----:B------:R-:W-:Y:S02]  /*0100*/  VIADD R9, R3, 0x1f123bb5 ;  /* 0x1f123bb503097836 */ /* 0x000fe40000000000 */
[----:B0-----:R-:W-:Y:S01]  /*0110*/  IMAD R13, R4, UR6, R13 ;  /* 0x00000006040d7c24 */ /* 0x001fe2000f8e020d */
[----:B------:R-:W-:-:S04]  /*0120*/  IADD3 R4, PT, PT, R0, 0x64f0c9, R3 ;  /* 0x0064f0c900047810 */ /* 0x000fc80007ffe003 */
[C---:B------:R-:W-:Y:S01]  /*0130*/  ISETP.NE.AND P0, PT, R13.reuse, RZ, PT ;  /* 0x000000ff0d00720c */ /* 0x040fe20003f05270 */
[----:B---3--:R-:W-:-:S05]  /*0140*/  IMAD.WIDE R6, R13, 0x30, R6 ;  /* 0x000000300d067825 */ /* 0x008fca00078e0206 */
[----:B--2---:R0:W-:Y:S04]  /*0150*/  STG.E.64 desc[UR4][R6.64], R4 ;  /* 0x0000000406007986 */ /* 0x0041e8000c101b04 */
[----:B------:R0:W-:Y:S04]  /*0160*/  STG.E.64 desc[UR4][R6.64+0x8], R8 ;  /* 0x0000080806007986 */ /* 0x0001e8000c101b04 */
[----:B------:R0:W-:Y:S01]  /*0170*/  STG.E.64 desc[UR4][R6.64+0x10], R10 ;  /* 0x0000100a06007986 */ /* 0x0001e2000c101b04 */
[----:B------:R-:W-:Y:S05]  /*0180*/  @!P0 BRA `(.L_x_3) ;  /* 0x0000000c00408947 */ /* 0x000fea0003800000 */
[----:B------:R-:W-:Y:S01]  /*0190*/  SHF.R.S32.HI R0, RZ, 0x1f, R13 ;  /* 0x0000001fff007819 */ /* 0x000fe2000001140d */
[----:B------:R-:W-:-:S07]  /*01a0*/  IMAD.MOV.U32 R12, RZ, RZ, RZ ;  /* 0x000000ffff0c7224 */ /* 0x000fce00078e00ff */
.L_x_9:
[----:B-1----:R-:W-:Y:S01]  /*01b0*/  LOP3.LUT R2, R13, 0x3, RZ, 0xc0, !PT ;  /* 0x000000030d027812 */ /* 0x002fe200078ec0ff */
[----:B------:R-:W-:Y:S03]  /*01c0*/  BSSY.RECONVERGENT B1, `(.L_x_4) ;  /* 0x00000c6000017945 */ /* 0x000fe60003800200 */
[----:B------:R-:W-:-:S04]  /*01d0*/  ISETP.NE.U32.AND P0, PT, R2, RZ, PT ;  /* 0x000000ff0200720c */ /* 0x000fc80003f05070 */
[----:B------:R-:W-:-:S13]  /*01e0*/  ISETP.NE.AND.EX P0, PT, RZ, RZ, PT, P0 ;  /* 0x000000ffff00720c */ /* 0x000fda0003f05300 */
[----:B------:R-:W-:Y:S05]  /*01f0*/  @!P0 BRA `(.L_x_5) ;  /* 0x0000000c00088947 */ /* 0x000fea0003800000 */
[----:B0-----:R-:W0:Y:S01]  /*0200*/  LDC.64 R8, c[0x4][RZ] ;  /* 0x01000000ff087b82 */ /* 0x001e220000000a00 */
[----:B------:R-:W-:Y:S02]  /*0210*/  IMAD.MOV.U32 R14, RZ, RZ, RZ ;  /* 0x000000ffff0e7224 */ /* 0x000fe400078e00ff */
[----:B0-----:R-:W-:-:S07]  /*0220*/  IMAD.WIDE.U32 R8, R12, 0xc80, R8 ;  /* 0x00000c800c087825 */ /* 0x001fce00078e0008 */
.L_x_8:
[----:B-1----:R-:W-:Y:S01]  /*0230*/  IMAD.MOV.U32 R15, RZ, RZ, RZ ;  /* 0x000000ffff0f7224 */ /* 0x002fe200078e00ff */
[----:B------:R-:W-:Y:S01]  /*0240*/  CS2R R2, SRZ ;  /* 0x0000000000027805 */ /* 0x000fe2000001ff00 */
[----:B------:R-:W-:Y:S01]  /*0250*/  IMAD.MOV.U32 R17, RZ, RZ, RZ ;  /* 0x000000ffff117224 */ /* 0x000fe200078e00ff */
[----:B------:R-:W-:-:S07]  /*0260*/  CS2R R4, SRZ ;  /* 0x0000000000047805 */ /* 0x000fce000001ff00 */
.L_x_7:
[----:B------:R-:W-:-:S05]  /*0270*/  IMAD.WIDE.U32 R10, R17, 0x4, R6 ;  /* 0x00000004110a7825 */ /* 0x000fca00078e0006 */
[----:B------:R0:W5:Y:S01]  /*0280*/  LDG.E R16, desc[UR4][R10.64+0x4] ;  /* 0x000004040a107981 */ /* 0x000162000c1e1900 */
[----:B------:R-:W-:-:S07]  /*0290*/  IMAD.MOV.U32 R19, RZ, RZ, RZ ;  /* 0x000000ffff137224 */ /* 0x000fce00078e00ff */
.L_x_6:
[----:B-----5:R-:W-:Y:S01]  /*02a0*/  SHF.R.U32.HI R24, RZ, R19, R16 ;  /* 0x00000013ff187219 */ /* 0x020fe20000011610 */
[----:B0-----:R-:W-:-:S03]  /*02b0*/  IMAD.SHL.U32 R10, R17, 0x20, RZ ;  /* 0x00000020110a7824 */ /* 0x001fc600078e00ff */
[----:B------:R-:W-:Y:S01]  /*02c0*/  LOP3.LUT R11, R24, 0x1, RZ, 0xc0, !PT ;  /* 0x00000001180b7812 */ /* 0x000fe200078ec0ff */
[----:B------:R-:W-:-:S03]  /*02d0*/  IMAD.IADD R10, R10, 0x1, R19 ;  /* 0x000000010a0a7824 */ /* 0x000fc600078e0213 */
[----:B------:R-:W-:Y:S01]  /*02e0*/  ISETP.NE.U32.AND P0, PT, R11, 0x1, PT ;  /* 0x000000010b00780c */ /* 0x000fe20003f05070 */
[----:B------:R-:W-:-:S03]  /*02f0*/  IMAD R11, R10, 0x5, RZ ;  /* 0x000000050a0b7824 */ /* 0x000fc600078e02ff */
[----:B------:R-:W-:Y:S01]  /*0300*/  R2P PR, R24, 0x7e ;  /* 0x0000007e18007804 */ /* 0x000fe20000000000 */
[----:B------:R-:W-:-:S08]  /*0310*/  IMAD.WIDE.U32 R10, R11, 0x4, R8 ;  /* 0x000000040b0a7825 */ /* 0x000fd000078e0008 */
[----:B------:R-:W2:Y:S04]  /*0320*/  @!P0 LDG.E R18, desc[UR4][R10.64] ;  /* 0x000000040a128981 */ /* 0x000ea8000c1e1900 */
[----:B------:R-:W3:Y:S04]  /*0330*/  @!P0 LDG.E R20, desc[UR4][R10.64+0x10] ;  /* 0x000010040a148981 */ /* 0x000ee8000c1e1900 */
[----:B------:R-:W4:Y:S04]  /*0340*/  @P1 LDG.E R22, desc[UR4][R10.64+0x14] ;  /* 0x000014040a161981 */ /* 0x000f28000c1e1900 */
[----:B------:R-:W4:Y:S04]  /*0350*/  @P2 LDG.E R26, desc[UR4][R10.64+0x28] ;  /* 0x000028040a1a2981 */ /* 0x000f28000c1e1900 */
[----:B------:R-:W4:Y:S04]  /*0360*/  @!P0 LDG.E R21, desc[UR4][R10.64+0x4] ;  /* 0x000004040a158981 */ /* 0x000f28000c1e1900 */
[----:B------:R-:W4:Y:S04]  /*0370*/  @!P0 LDG.E R23, desc[UR4][R10.64+0xc] ;  /* 0x00000c040a178981 */ /* 0x000f28000c1e1900 */
[----:B------:R-:W4:Y:S04]  /*0380*/  @P1 LDG.E R25, desc[UR4][R10.64+0x18] ;  /* 0x000018040a191981 */ /* 0x000f28000c1e1900 */
[----:B------:R-:W4:Y:S04]  /*0390*/  @P3 LDG.E R28, desc[UR4][R10.64+0x3c] ;  /* 0x00003c040a1c3981 */ /* 0x000f28000c1e1900 */
[----:B------:R-:W4:Y:S01]  /*03a0*/  @P6 LDG.E R27, desc[UR4][R10.64+0x7c] ;  /* 0x00007c040a1b6981 */ /* 0x000f22000c1e1900 */
[----:B--2---:R-:W-:-:S03]  /*03b0*/  @!P0 LOP3.LUT R15, R15, R18, RZ, 0x3c, !PT ;  /* 0x000000120f0f8212 */ /* 0x004fc600078e3cff */
[----:B------:R-:W2:Y:S01]  /*03c0*/  @!P0 LDG.E R18, desc[UR4][R10.64+0x8] ;  /* 0x000008040a128981 */ /* 0x000ea2000c1e1900 */
[----:B---3--:R-:W-:-:S03]  /*03d0*/  @!P0 LOP3.LUT R3, R3, R20, RZ, 0x3c, !PT ;  /* 0x0000001403038212 */ /* 0x008fc600078e3cff */
[----:B------:R-:W3:Y:S01]  /*03e0*/  @P1 LDG.E R20, desc[UR4][R10.64+0x24] ;  /* 0x000024040a141981 */ /* 0x000ee2000c1e1900 */
[----:B----4-:R-:W-:-:S03]  /*03f0*/  @P1 LOP3.LUT R15, R15, R22, RZ, 0x3c, !PT ;  /* 0x000000160f0f1212 */ /* 0x010fc600078e3cff */
[----:B------:R-:W4:Y:S01]  /*0400*/  @P2 LDG.E R22, desc[UR4][R10.64+0x38] ;  /* 0x000038040a162981 */ /* 0x000f22000c1e1900 */
[----:B------:R-:W-:-:S03]  /*0410*/  @P2 LOP3.LUT R15, R15, R26, RZ, 0x3c, !PT ;  /* 0x0000001a0f0f2212 */ /* 0x000fc600078e3cff */
[----:B------:R-:W4:Y:S01]  /*0420*/  @P4 LDG.E R26, desc[UR4][R10.64+0x50] ;  /* 0x000050040a1a4981 */ /* 0x000f22000c1e1900 */
[----:B------:R-:W-:-:S03]  /*0430*/  @!P0 LOP3.LUT R4, R4, R21, RZ, 0x3c, !PT ;  /* 0x0000001504048212 */ /* 0x000fc600078e3cff */
[----:B------:R-:W4:Y:S01]  /*0440*/  @P1 LDG.E R21, desc[UR4][R10.64+0x20] ;  /* 0x000020040a151981 */ /* 0x000f22000c1e1900 */
[----:B------:R-:W-:-:S03]  /*0450*/  @!P0 LOP3.LUT R2, R2, R23, RZ, 0x3c, !PT ;  /* 0x0000001702028212 */ /* 0x000fc600078e3cff */
[----:B------:R-:W4:Y:S01]  /*0460*/  @P2 LDG.E R23, desc[UR4][R10.64+0x2c] ;  /* 0x00002c040a172981 */ /* 0x000f22000c1e1900 */
[----:B------:R-:W-:-:S03]  /*0470*/  @P1 LOP3.LUT R4, R4, R25, RZ, 0x3c, !PT ;  /* 0x0000001904041212 */ /* 0x000fc600078e3cff */
[----:B------:R-:W4:Y:S01]  /*0480*/  @P2 LDG.E R25, desc[UR4][R10.64+0x34] ;  /* 0x000034040a192981 */ /* 0x000f22000c1e1900 */
[----:B--2---:R-:W-:-:S03]  /*0490*/  @!P0 LOP3.LUT R5, R5, R18, RZ, 0x3c, !PT ;  /* 0x0000001205058212 */ /* 0x004fc600078e3cff */
[----:B------:R-:W2:Y:S01]  /*04a0*/  @P1 LDG.E R18, desc[UR4][R10.64+0x1c] ;  /* 0x00001c040a121981 */ /* 0x000ea2000c1e1900 */
[----:B---3--:R-:W-:-:S03]  /*04b0*/  @P1 LOP3.LUT R3, R3, R20, RZ, 0x3c, !PT ;  /* 0x0000001403031212 */ /* 0x008fc600078e3cff */
[----:B------:R-:W3:Y:S01]  /*04c0*/  @P2 LDG.E R20, desc[UR4][R10.64+0x30] ;  /* 0x000030040a142981 */ /* 0x000ee2000c1e1900 */
[----:B----4-:R-:W-:-:S03]  /*04d0*/  @P2 LOP3.LUT R3, R3, R22, RZ, 0x3c, !PT ;  /* 0x0000001603032212 */ /* 0x010fc600078e3cff */
[----:B------:R-:W4:Y:S01]  /*04e0*/  @P3 LDG.E R22, desc[UR4][R10.64+0x4c] ;  /* 0x00004c040a163981 */ /* 0x000f22000c1e1900 */
[----:B------:R-:W-:-:S04]  /*04f0*/  @P3 LOP3.LUT R15, R15, R28, RZ, 0x3c, !PT ;  /* 0x0000001c0f0f3212 */ /* 0x000fc800078e3cff */
[----:B------:R-:W-:Y:S02]  /*0500*/  @P4 LOP3.LUT R15, R15, R26, RZ, 0x3c, !PT ;  /* 0x0000001a0f0f4212 */ /* 0x000fe400078e3cff */
[----:B------:R-:W-:Y:S01]  /*0510*/  @P1 LOP3.LUT R2, R2, R21, RZ, 0x3c, !PT ;  /* 0x0000001502021212 */ /* 0x000fe200078e3cff */
[----:B------:R-:W4:Y:S04]  /*0520*/  @P5 LDG.E R26, desc[UR4][R10.64+0x64] ;  /* 0x000064040a1a5981 */ /* 0x000f28000c1e1900 */
[----:B------:R-:W4:Y:S01]  /*0530*/  @P3 LDG.E R21, desc[UR4][R10.64+0x40] ;  /* 0x000040040a153981 */ /* 0x000f22000c1e1900 */
[----:B------:R-:W-:Y:S02]  /*0540*/  @P2 LOP3.LUT R4, R4, R23, RZ, 0x3c, !PT ;  /* 0x0000001704042212 */ /* 0x000fe400078e3cff */
[----:B------:R-:W-:Y:S01]  /*0550*/  @P2 LOP3.LUT R2, R2, R25, RZ, 0x3c, !PT ;  /* 0x0000001902022212 */ /* 0x000fe200078e3cff */
[----:B------:R-:W4:Y:S04]  /*0560*/  @P3 LDG.E R23, desc[UR4][R10.64+0x48] ;  /* 0x000048040a173981 */ /* 0x000f28000c1e1900 */
[----:B------:R-:W4:Y:S01]  /*0570*/  @P4 LDG.E R25, desc[UR4][R10.64+0x54] ;  /* 0x000054040a194981 */ /* 0x000f22000c1e1900 */
[----:B--2---:R-:W-:-:S03]  /*0580*/  @P1 LOP3.LUT R5, R5, R18, RZ, 0x3c, !PT ;  /* 0x0000001205051212 */ /* 0x004fc600078e3cff */
[----:B------:R-:W2:Y:S01]  /*0590*/  @P3 LDG.E R18, desc[UR4][R10.64+0x44] ;  /* 0x000044040a123981 */ /* 0x000ea2000c1e1900 */
[----:B---3--:R-:W-:-:S03]  /*05a0*/  @P2 LOP3.LUT R5, R5, R20, RZ, 0x3c, !PT ;  /* 0x0000001405052212 */ /* 0x008fc600078e3cff */
[----:B------:R-:W3:Y:S01]  /*05b0*/  @P4 LDG.E R20, desc[UR4][R10.64+0x58] ;  /* 0x000058040a144981 */ /* 0x000ee2000c1e1900 */
[----:B----4-:R-:W-:-:S03]  /*05c0*/  @P3 LOP3.LUT R3, R3, R22, RZ, 0x3c, !PT ;  /* 0x0000001603033212 */ /* 0x010fc600078e3cff */
[----:B------:R-:W4:Y:S01]  /*05d0*/  @P4 LDG.E R22, desc[UR4][R10.64+0x60] ;  /* 0x000060040a164981 */ /* 0x000f22000c1e1900 */
[----:B------:R-:W-:Y:S02]  /*05e0*/  LOP3.LUT P0, RZ, R24, 0x80, RZ, 0xc0, !PT ;  /* 0x0000008018ff7812 */ /* 0x000fe4000780c0ff */
[----:B------:R-:W-:Y:S02]  /*05f0*/  @P5 LOP3.LUT R15, R15, R26, RZ, 0x3c, !PT ;  /* 0x0000001a0f0f5212 */ /* 0x000fe400078e3cff */
[----:B------:R-:W4:Y:S01]  /*0600*/  @P6 LDG.E R26, desc[UR4][R10.64+0x78] ;  /* 0x000078040a1a6981 */ /* 0x000f22000c1e1900 */
[----:B------:R-:W-:-:S03]  /*0610*/  @P3 LOP3.LUT R4, R4, R21, RZ, 0x3c, !PT ;  /* 0x0000001504043212 */ /* 0x000fc600078e3cff */
[----:B------:R-:W4:Y:S01]  /*0620*/  @P4 LDG.E R21, desc[UR4][R10.64+0x5c] ;  /* 0x00005c040a154981 */ /* 0x000f22000c1e1900 */
[----:B------:R-:W-:-:S03]  /*0630*/  @P3 LOP3.LUT R2, R2, R23, RZ, 0x3c, !PT ;  /* 0x0000001702023212 */ /* 0x000fc600078e3cff */
[----:B------:R-:W4:Y:S01]  /*0640*/  @P5 LDG.E R23, desc[UR4][R10.64+0x68] ;  /* 0x000068040a175981 */ /* 0x000f22000c1e1900 */
[----:B------:R-:W-:-:S03]  /*0650*/  @P4 LOP3.LUT R4, R4, R25, RZ, 0x3c, !PT ;  /* 0x0000001904044212 */ /* 0x000fc600078e3cff */
[----:B------:R-:W4:Y:S01]  /*0660*/  @P5 LDG.E R25, desc[UR4][R10.64+0x70] ;  /* 0x000070040a195981 */ /* 0x000f22000c1e1900 */
[----:B--2---:R-:W-:-:S03]  /*0670*/  @P3 LOP3.LUT R5, R5, R18, RZ, 0x3c, !PT ;  /* 0x0000001205053212 */ /* 0x004fc600078e3cff */
[----:B------:R-:W2:Y:S01]  /*0680*/  @P5 LDG.E R18, desc[UR4][R10.64+0x6c] ;  /* 0x00006c040a125981 */ /* 0x000ea2000c1e1900 */
[----:B---3--:R-:W-:-:S03]  /*0690*/  @P4 LOP3.LUT R5, R5, R20, RZ, 0x3c, !PT ;  /* 0x0000001405054212 */ /* 0x008fc600078e3cff */
[----:B------:R-:W3:Y:S01]  /*06a0*/  @P5 LDG.E R20, desc[UR4][R10.64+0x74] ;  /* 0x000074040a145981 */ /* 0x000ee2000c1e1900 */
[----:B----4-:R-:W-:-:S03]  /*06b0*/  @P4 LOP3.LUT R3, R3, R22, RZ, 0x3c, !PT ;  /* 0x0000001603034212 */ /* 0x010fc600078e3cff */
[----:B------:R-:W4:Y:S01]  /*06c0*/  @P0 LDG.E R22, desc[UR4][R10.64+0x8c] ;  /* 0x00008c040a160981 */ /* 0x000f22000c1e1900 */
[----:B------:R-:W-:-:S03]  /*06d0*/  @P6 LOP3.LUT R15, R15, R26, RZ, 0x3c, !PT ;  /* 0x0000001a0f0f6212 */ /* 0x000fc600078e3cff */
        /* <DEDUP_REMOVED lines=13> */
[----:B------:R-:W-:Y:S02]  /*07b0*/  @P6 LOP3.LUT R4, R4, R27, RZ, 0x3c, !PT ;  /* 0x0000001b04046212 */ /* 0x000fe400078e3cff */
[----:B------:R-:W-:Y:S02]  /*07c0*/  @P6 LOP3.LUT R2, R2, R21, RZ, 0x3c, !PT ;  /* 0x0000001502026212 */ /* 0x000fe400078e3cff */
[----:B------:R-:W-:Y:S02]  /*07d0*/  @P0 LOP3.LUT R4, R4, R23, RZ, 0x3c, !PT ;  /* 0x0000001704040212 */ /* 0x000fe400078e3cff */
[----:B------:R-:W-:Y:S02]  /*07e0*/  @P0 LOP3.LUT R2, R2, R25, RZ, 0x3c, !PT ;  /* 0x0000001902020212 */ /* 0x000fe400078e3cff */
[----:B--2---:R-:W-:Y:S02]  /*07f0*/  @P6 LOP3.LUT R5, R5, R18, RZ, 0x3c, !PT ;  /* 0x0000001205056212 */ /* 0x004fe400078e3cff */
[----:B---3--:R-:W-:-:S02]  /*0800*/  @P6 LOP3.LUT R3, R3, R20, RZ, 0x3c, !PT ;  /* 0x0000001403036212 */ /* 0x008fc400078e3cff */
[----:B----4-:R-:W-:Y:S02]  /*0810*/  @P0 LOP3.LUT R5, R5, R22, RZ, 0x3c, !PT ;  /* 0x0000001605050212 */ /* 0x010fe400078e3cff */
[----:B------:R-:W-:Y:S02]  /*0820*/  @P0 LOP3.LUT R3, R3, R26, RZ, 0x3c, !PT ;  /* 0x0000001a03030212 */ /* 0x000fe400078e3cff */
[----:B------:R-:W-:-:S13]  /*0830*/  R2P PR, R24.B1, 0x7f ;  /* 0x0000007f18007804 */ /* 0x000fda0000001000 */
[----:B------:R-:W2:Y:S04]  /*0840*/  @P0 LDG.E R18, desc[UR4][R10.64+0xa0] ;  /* 0x0000a0040a120981 */ /* 0x000ea8000c1e1900 */
[----:B------:R-:W3:Y:S04]  /*0850*/  @P1 LDG.E R22, desc[UR4][R10.64+0xb4] ;  /* 0x0000b4040a161981 */ /* 0x000ee8000c1e1900 */
[----:B------:R-:W4:Y:S04]  /*0860*/  @P2 LDG.E R26, desc[UR4][R10.64+0xc8] ;  /* 0x0000c8040a1a2981 */ /* 0x000f28000c1e1900 */
[----:B------:R-:W4:Y:S04]  /*0870*/  @P3 LDG.E R28, desc[UR4][R10.64+0xdc] ;  /* 0x0000dc040a1c3981 */ /* 0x000f28000c1e1900 */
[----:B------:R-:W4:Y:S04]  /*0880*/  @P0 LDG.E R23, desc[UR4][R10.64+0xa4] ;  /* 0x0000a4040a170981 */ /* 0x000f28000c1e1900 */
[----:B------:R-:W4:Y:S04]  /*0890*/  @P0 LDG.E R20, desc[UR4][R10.64+0xa8] ;  /* 0x0000a8040a140981 */ /* 0x000f28000c1e1900 */
[----:B------:R-:W4:Y:S04]  /*08a0*/  @P4 LDG.E R25, desc[UR4][R10.64+0xf0] ;  /* 0x0000f0040a194981 */ /* 0x000f28000c1e1900 */
        /* <DEDUP_REMOVED lines=21> */
[----:B------:R-:W-:Y:S02]  /*0a00*/  LOP3.LUT P0, RZ, R24, 0x8000, RZ, 0xc0, !PT ;  /* 0x0000800018ff7812 */ /* 0x000fe4000780c0ff */
[----:B----4-:R-:W-:Y:S01]  /*0a10*/  @P5 LOP3.LUT R15, R15, R26, RZ, 0x3c, !PT ;  /* 0x0000001a0f0f5212 */ /* 0x010fe200078e3cff */
[----:B------:R-:W4:Y:S04]  /*0a20*/  @P3 LDG.E R24, desc[UR4][R10.64+0xe4] ;  /* 0x0000e4040a183981 */ /* 0x000f28000c1e1900 */
[----:B------:R-:W2:Y:S01]  /*0a30*/  @P6 LDG.E R26, desc[UR4][R10.64+0x118] ;  /* 0x000118040a1a6981 */ /* 0x000ea2000c1e1900 */
        /* <DEDUP_REMOVED lines=8> */
[----:B---3--:R-:W-:-:S03]  /*0ac0*/  @P2 LOP3.LUT R3, R3, R22, RZ, 0x3c, !PT ;  /* 0x0000001603032212 */ /* 0x008fc600078e3cff */
[----:B------:R-:W3:Y:S01]  /*0ad0*/  @P4 LDG.E R22, desc[UR4][R10.64+0x100] ;  /* 0x000100040a164981 */ /* 0x000ee2000c1e1900 */
[----:B--2---:R-:W-:-:S03]  /*0ae0*/  @P6 LOP3.LUT R15, R15, R26, RZ, 0x3c, !PT ;  /* 0x0000001a0f0f6212 */ /* 0x004fc600078e3cff */
[----:B------:R-:W2:Y:S01]  /*0af0*/  @P0 LDG.E R26, desc[UR4][R10.64+0x12c] ;  /* 0x00012c040a1a0981 */ /* 0x000ea2000c1e1900 */
[----:B----4-:R-:W-:-:S03]  /*0b00*/  @P2 LOP3.LUT R2, R2, R23, RZ, 0x3c, !PT ;  /* 0x0000001702022212 */ /* 0x010fc600078e3cff */
[----:B------:R-:W4:Y:S01]  /*0b10*/  @P4 LDG.E R23, desc[UR4][R10.64+0xfc] ;  /* 0x0000fc040a174981 */ /* 0x000f22000c1e1900 */
[----:B------:R-:W-:-:S03]  /*0b20*/  @P2 LOP3.LUT R5, R5, R20, RZ, 0x3c, !PT ;  /* 0x0000001405052212 */ /* 0x000fc600078e3cff */
[----:B------:R-:W4:Y:S01]  /*0b30*/  @P4 LDG.E R20, desc[UR4][R10.64+0xf8] ;  /* 0x0000f8040a144981 */ /* 0x000f22000c1e1900 */
[----:B------:R-:W-:Y:S02]  /*0b40*/  @P3 LOP3.LUT R2, R2, R27, RZ, 0x3c, !PT ;  /* 0x0000001b02023212 */ /* 0x000fe400078e3cff */
[----:B------:R-:W-:Y:S01]  /*0b50*/  @P3 LOP3.LUT R4, R4, R25, RZ, 0x3c, !PT ;  /* 0x0000001904043212 */ /* 0x000fe200078e3cff */
[----:B------:R-:W4:Y:S01]  /*0b60*/  @P5 LDG.E R27, desc[UR4][R10.64+0x110] ;  /* 0x000110040a1b5981 */ /* 0x000f22000c1e1900 */
[----:B------:R-:W-:-:S03]  /*0b70*/  @P3 LOP3.LUT R5, R5, R24, RZ, 0x3c, !PT ;  /* 0x0000001805053212 */ /* 0x000fc600078e3cff */
[----:B------:R-:W4:Y:S04]  /*0b80*/  @P5 LDG.E R25, desc[UR4][R10.64+0x108] ;  /* 0x000108040a195981 */ /* 0x000f28000c1e1900 */
        /* <DEDUP_REMOVED lines=19> */
[----:B------:R-:W-:-:S05]  /*0cc0*/  VIADD R19, R19, 0x10 ;  /* 0x0000001013137836 */ /* 0x000fca0000000000 */
[----:B------:R-:W-:Y:S02]  /*0cd0*/  ISETP.NE.AND P1, PT, R19, 0x20, PT ;  /* 0x000000201300780c */ /* 0x000fe40003f25270 */
[----:B------:R-:W-:Y:S02]  /*0ce0*/  @P5 LOP3.LUT R3, R3, R18, RZ, 0x3c, !PT ;  /* 0x0000001203035212 */ /* 0x000fe400078e3cff */
[----:B------:R-:W-:Y:S02]  /*0cf0*/  @P6 LOP3.LUT R4, R4, R21, RZ, 0x3c, !PT ;  /* 0x0000001504046212 */ /* 0x000fe400078e3cff */
[----:B---3--:R-:W-:-:S04]  /*0d00*/  @P6 LOP3.LUT R3, R3, R22, RZ, 0x3c, !PT ;  /* 0x0000001603036212 */ /* 0x008fc800078e3cff */
[----:B--2---:R-:W-:Y:S02]  /*0d10*/  @P0 LOP3.LUT R3, R3, R26, RZ, 0x3c, !PT ;  /* 0x0000001a03030212 */ /* 0x004fe400078e3cff */
[----:B----4-:R-:W-:Y:S02]  /*0d20*/  @P6 LOP3.LUT R2, R2, R23, RZ, 0x3c, !PT ;  /* 0x0000001702026212 */ /* 0x010fe400078e3cff */
[----:B------:R-:W-:Y:S02]  /*0d30*/  @P6 LOP3.LUT R5, R5, R20, RZ, 0x3c, !PT ;  /* 0x0000001405056212 */ /* 0x000fe400078e3cff */
[----:B------:R-:W-:Y:S02]  /*0d40*/  @P0 LOP3.LUT R2, R2, R27, RZ, 0x3c, !PT ;  /* 0x0000001b02020212 */ /* 0x000fe400078e3cff */
[----:B------:R-:W-:Y:S02]  /*0d50*/  @P0 LOP3.LUT R4, R4, R25, RZ, 0x3c, !PT ;  /* 0x0000001904040212 */ /* 0x000fe400078e3cff */
[----:B------:R-:W-:Y:S01]  /*0d60*/  @P0 LOP3.LUT R5, R5, R24, RZ, 0x3c, !PT ;  /* 0x0000001805050212 */ /* 0x000fe200078e3cff */
[----:B------:R-:W-:Y:S06]  /*0d70*/  @P1 BRA `(.L_x_6) ;  /* 0xfffffff400481947 */ /* 0x000fec000383ffff */
[----:B------:R-:W-:-:S05]  /*0d80*/  VIADD R17, R17, 0x1 ;  /* 0x0000000111117836 */ /* 0x000fca0000000000 */
[----:B------:R-:W-:-:S13]  /*0d90*/  ISETP.NE.AND P0, PT, R17, 0x5, PT ;  /* 0x000000051100780c */ /* 0x000fda0003f05270 */
[----:B------:R-:W-:Y:S05]  /*0da0*/  @P0 BRA `(.L_x_7) ;  /* 0xfffffff400300947 */ /* 0x000fea000383ffff */
[----:B------:R1:W-:Y:S01]  /*0db0*/  STG.E.64 desc[UR4][R6.64+0x8], R4 ;  /* 0x0000080406007986 */ /* 0x0003e2000c101b04 */
[----:B------:R-:W-:Y:S01]  /*0dc0*/  VIADD R14, R14, 0x1 ;  /* 0x000000010e0e7836 */ /* 0x000fe20000000000 */
[----:B------:R-:W-:Y:S02]  /*0dd0*/  LOP3.LUT R11, R13, 0x3, RZ, 0xc0, !PT ;  /* 0x000000030d0b7812 */ /* 0x000fe400078ec0ff */
[----:B------:R1:W-:Y:S02]  /*0de0*/  STG.E.64 desc[UR4][R6.64+0x10], R2 ;  /* 0x0000100206007986 */ /* 0x0003e4000c101b04 */
[----:B------:R-:W-:Y:S02]  /*0df0*/  ISETP.GE.U32.AND P0, PT, R14, R11, PT ;  /* 0x0000000b0e00720c */ /* 0x000fe40003f06070 */
[----:B------:R1:W-:Y:S11]  /*0e00*/  STG.E desc[UR4][R6.64+0x4], R15 ;  /* 0x0000040f06007986 */ /* 0x0003f6000c101904 */
[----:B------:R-:W-:Y:S05]  /*0e10*/  @!P0 BRA `(.L_x_8) ;  /* 0xfffffff400048947 */ /* 0x000fea000383ffff */
.L_x_5:
[----:B------:R-:W-:Y:S05]  /*0e20*/  BSYNC.RECONVERGENT B1 ;  /* 0x0000000000017941 */ /* 0x000fea0003800200 */
.L_x_4:
[C---:B------:R-:W-:Y:S01]  /*0e30*/  ISETP.GT.U32.AND P0, PT, R13.reuse, 0x3, PT ;  /* 0x000000030d00780c */ /* 0x040fe20003f04070 */
[----:B------:R-:W-:Y:S01]  /*0e40*/  VIADD R12, R12, 0x1 ;  /* 0x000000010c0c7836 */ /* 0x000fe20000000000 */
[--C-:B------:R-:W-:Y:S02]  /*0e50*/  SHF.R.U64 R13, R13, 0x2, R0.reuse ;  /* 0x000000020d0d7819 */ /* 0x100fe40000001200 */
[----:B------:R-:W-:Y:S02]  /*0e60*/  ISETP.GT.U32.AND.EX P0, PT, R0, RZ, PT, P0 ;  /* 0x000000ff0000720c */ /* 0x000fe40003f04100 */
[----:B------:R-:W-:-:S11]  /*0e70*/  SHF.R.U32.HI R0, RZ, 0x2, R0 ;  /* 0x00000002ff007819 */ /* 0x000fd60000011600 */
[----:B------:R-:W-:Y:S05]  /*0e80*/  @P0 BRA `(.L_x_9) ;  /* 0xfffffff000c80947 */ /* 0x000fea000383ffff */
.L_x_3:
[----:B------:R-:W-:Y:S05]  /*0e90*/  BSYNC.RECONVERGENT B0 ;  /* 0x0000000000007941 */ /* 0x000fea0003800200 */
.L_x_2:
[----:B------:R-:W-:Y:S04]  /*0ea0*/  STG.E.64 desc[UR4][R6.64+0x18], RZ ;  /* 0x000018ff06007986 */ /* 0x000fe8000c101b04 */
[----:B------:R-:W-:Y:S04]  /*0eb0*/  STG.E desc[UR4][R6.64+0x20], RZ ;  /* 0x000020ff06007986 */ /* 0x000fe8000c101904 */
[----:B------:R-:W-:Y:S01]  /*0ec0*/  STG.E.64 desc[UR4][R6.64+0x28], RZ ;  /* 0x000028ff06007986 */ /* 0x000fe2000c101b04 */
[----:B------:R-:W-:Y:S05]  /*0ed0*/  EXIT ;  /* 0x000000000000794d */ /* 0x000fea0003800000 */
.L_x_10:
        /* <DEDUP_REMOVED lines=10> */
.L_x_12:


//--------------------- .nv.global.init           --------------------------
	.section	.nv.global.init,"aw",@progbits
	.align	4
.nv.global.init:
	.type		mrg32k3aM1SubSeq,@object
	.size		mrg32k3aM1SubSeq,(mrg32k3aM2SubSeq - mrg32k3aM1SubSeq)
mrg32k3aM1SubSeq:
        /*0000*/ 	.byte	0x0b, 0xcc, 0xee, 0x04, 0x73, 0x29, 0x8b, 0x6f, 0xf6, 0x53, 0x03, 0xf6, 0x23, 0xf6, 0xea, 0xda
        /* <DEDUP_REMOVED lines=125> */
	.type		mrg32k3aM2SubSeq,@object
	.size		mrg32k3aM2SubSeq,(mrg32k3aM1 - mrg32k3aM2SubSeq)
mrg32k3aM2SubSeq:
        /* <DEDUP_REMOVED lines=126> */
	.type		mrg32k3aM1,@object
	.size		mrg32k3aM1,(mrg32k3aM1Seq - mrg32k3aM1)
mrg32k3aM1:
        /* <DEDUP_REMOVED lines=144> */
	.type		mrg32k3aM1Seq,@object
	.size		mrg32k3aM1Seq,(mrg32k3aM2 - mrg32k3aM1Seq)
mrg32k3aM1Seq:
        /* <DEDUP_REMOVED lines=144> */
	.type		mrg32k3aM2,@object
	.size		mrg32k3aM2,(mrg32k3aM2Seq - mrg32k3aM2)
mrg32k3aM2:
        /* <DEDUP_REMOVED lines=144> */
	.type		mrg32k3aM2Seq,@object
	.size		mrg32k3aM2Seq,(precalc_xorwow_matrix - mrg32k3aM2Seq)
mrg32k3aM2Seq:
        /* <DEDUP_REMOVED lines=144> */
	.type		precalc_xorwow_matrix,@object
	.size		precalc_xorwow_matrix,(precalc_xorwow_offset_matrix - precalc_xorwow_matrix)
precalc_xorwow_matrix:
        /* <DEDUP_REMOVED lines=6400> */
	.type		precalc_xorwow_offset_matrix,@object
	.size		precalc_xorwow_offset_matrix,(.L_1 - precalc_xorwow_offset_matrix)
precalc_xorwow_offset_matrix:
        /* <DEDUP_REMOVED lines=6400> */
.L_1:


//--------------------- .nv.shared.reserved.0     --------------------------
	.section	.nv.shared.reserved.0,"aw",@nobits
	.weak		__nv_reservedSMEM_offset_0_alias
	.size		__nv_reservedSMEM_offset_0_alias, 0, 64
	.other		__nv_reservedSMEM_offset_0_alias,@"STO_CUDA_RESERVED_SHARED STV_DEFAULT"
__nv_reservedSMEM_offset_0_alias:
	.zero		0
	.zero		64


//--------------------- .nv.constant0._Z10throw_dartP17curandStateXORWOWPiPm --------------------------
	.section	.nv.constant0._Z10throw_dartP17curandStateXORWOWPiPm,"a",@progbits
	.sectionflags	@""
	.align	4
.nv.constant0._Z10throw_dartP17curandStateXORWOWPiPm:
	.zero		920


//--------------------- .nv.constant0._Z9setup_rngP17curandStateXORWOWm --------------------------
	.section	.nv.constant0._Z9setup_rngP17curandStateXORWOWm,"a",@progbits
	.sectionflags	@""
	.align	4
.nv.constant0._Z9setup_rngP17curandStateXORWOWm:
	.zero		912


//--------------------- SYMBOLS --------------------------

	.type		.nv.reservedSmem.offset0,@object
	.size		.nv.reservedSmem.offset0,0x4
